//
// Generated by NVIDIA NVVM Compiler
//
// Compiler Build ID: CL-36424714
// Cuda compilation tools, release 13.0, V13.0.88
// Based on NVVM 20.0.0
//

.version 9.0
.target sm_100
.address_size 64

	// .globl	kernel_A
// _ZZ3sumE8s_clocks has been demoted

.visible .entry kernel_A(
	.param .u64 .ptr .align 1 kernel_A_param_0,
	.param .u64 kernel_A_param_1
)
{
	.reg .pred 	%p<3>;
	.reg .b64 	%rd<11>;

	ld.param.u64 	%rd4, [kernel_A_param_0];
	ld.param.u64 	%rd5, [kernel_A_param_1];
	// begin inline asm
	mov.u64 	%rd6, %clock64;
	// end inline asm
	setp.lt.s64 	%p1, %rd5, 1;
	mov.b64 	%rd10, 0;
	@%p1 bra 	$L__BB0_2;
$L__BB0_1:
	// begin inline asm
	mov.u64 	%rd8, %clock64;
	// end inline asm
	sub.s64 	%rd10, %rd8, %rd6;
	setp.lt.s64 	%p2, %rd10, %rd5;
	@%p2 bra 	$L__BB0_1;
$L__BB0_2:
	cvta.to.global.u64 	%rd9, %rd4;
	st.global.u64 	[%rd9], %rd10;
	ret;

}
	// .globl	kernel_B
.visible .entry kernel_B(
	.param .u64 .ptr .align 1 kernel_B_param_0,
	.param .u64 kernel_B_param_1
)
{
	.reg .pred 	%p<3>;
	.reg .b64 	%rd<11>;

	ld.param.u64 	%rd4, [kernel_B_param_0];
	ld.param.u64 	%rd5, [kernel_B_param_1];
	// begin inline asm
	mov.u64 	%rd6, %clock64;
	// end inline asm
	setp.lt.s64 	%p1, %rd5, 1;
	mov.b64 	%rd10, 0;
	@%p1 bra 	$L__BB1_2;
$L__BB1_1:
	// begin inline asm
	mov.u64 	%rd8, %clock64;
	// end inline asm
	sub.s64 	%rd10, %rd8, %rd6;
	setp.lt.s64 	%p2, %rd10, %rd5;
	@%p2 bra 	$L__BB1_1;
$L__BB1_2:
	cvta.to.global.u64 	%rd9, %rd4;
	st.global.u64 	[%rd9], %rd10;
	ret;

}
	// .globl	sum
.visible .entry sum(
	.param .u64 .ptr .align 1 sum_param_0,
	.param .u32 sum_param_1
)
{
	.reg .pred 	%p<9>;
	.reg .b32 	%r<10>;
	.reg .b64 	%rd<29>;
	// demoted variable
	.shared .align 8 .b8 _ZZ3sumE8s_clocks[256];
	ld.param.u64 	%rd6, [sum_param_0];
	ld.param.u32 	%r6, [sum_param_1];
	cvta.to.global.u64 	%rd1, %rd6;
	mov.u32 	%r1, %tid.x;
	setp.ge.s32 	%p1, %r1, %r6;
	mov.b64 	%rd28, 0;
	@%p1 bra 	$L__BB2_3;
	mov.b64 	%rd28, 0;
	mov.u32 	%r2, %ntid.x;
	mov.u32 	%r9, %r1;
$L__BB2_2:
	mul.wide.s32 	%rd8, %r9, 8;
	add.s64 	%rd9, %rd1, %rd8;
	ld.global.u64 	%rd10, [%rd9];
	add.s64 	%rd28, %rd10, %rd28;
	add.s32 	%r9, %r9, %r2;
	setp.lt.s32 	%p2, %r9, %r6;
	@%p2 bra 	$L__BB2_2;
$L__BB2_3:
	shl.b32 	%r7, %r1, 3;
	mov.u32 	%r8, _ZZ3sumE8s_clocks;
	add.s32 	%r5, %r8, %r7;
	st.shared.u64 	[%r5], %rd28;
	bar.sync 	0;
	setp.gt.u32 	%p3, %r1, 15;
	@%p3 bra 	$L__BB2_5;
	ld.shared.u64 	%rd11, [%r5+128];
	ld.shared.u64 	%rd12, [%r5];
	add.s64 	%rd13, %rd12, %rd11;
	st.shared.u64 	[%r5], %rd13;
$L__BB2_5:
	bar.sync 	0;
	setp.gt.u32 	%p4, %r1, 7;
	@%p4 bra 	$L__BB2_7;
	ld.shared.u64 	%rd14, [%r5+64];
	ld.shared.u64 	%rd15, [%r5];
	add.s64 	%rd16, %rd15, %rd14;
	st.shared.u64 	[%r5], %rd16;
$L__BB2_7:
	bar.sync 	0;
	setp.gt.u32 	%p5, %r1, 3;
	@%p5 bra 	$L__BB2_9;
	ld.shared.u64 	%rd17, [%r5+32];
	ld.shared.u64 	%rd18, [%r5];
	add.s64 	%rd19, %rd18, %rd17;
	st.shared.u64 	[%r5], %rd19;
$L__BB2_9:
	bar.sync 	0;
	setp.gt.u32 	%p6, %r1, 1;
	@%p6 bra 	$L__BB2_11;
	ld.shared.u64 	%rd20, [%r5+16];
	ld.shared.u64 	%rd21, [%r5];
	add.s64 	%rd22, %rd21, %rd20;
	st.shared.u64 	[%r5], %rd22;
$L__BB2_11:
	bar.sync 	0;
	setp.ne.s32 	%p7, %r1, 0;
	@%p7 bra 	$L__BB2_13;
	ld.shared.u64 	%rd23, [_ZZ3sumE8s_clocks+8];
	ld.shared.u64 	%rd24, [%r5];
	add.s64 	%rd25, %rd24, %rd23;
	st.shared.u64 	[%r5], %rd25;
$L__BB2_13:
	setp.ne.s32 	%p8, %r1, 0;
	bar.sync 	0;
	@%p8 bra 	$L__BB2_15;
	ld.shared.u64 	%rd26, [_ZZ3sumE8s_clocks];
	st.global.u64 	[%rd1], %rd26;
$L__BB2_15:
	ret;

}


// ===== COMPILED SASS (sm_100) =====

	.target	sm_100

	.elftype	@"ET_EXEC"


//--------------------- .note.nv.tkinfo           --------------------------
	.section	.note.nv.tkinfo,"",@"SHT_NOTE"
	.sectionflags	@"SHF_NOTE_NV_TKINFO"
	.tkinfo
        /*0018*/ 	.word	0x00000002
        /*0030*/ 	.string	""
        /*0030*/ 	.string	"ptxas"
        /*0030*/ 	.string	"Cuda compilation tools, release 13.0, V13.0.88"
        /*0030*/ 	.string	"Build cuda_13.0.r13.0/compiler.36424714_0"
        /*0030*/ 	.string	"-arch sm_100 -m 64 "



//--------------------- .note.nv.cuinfo           --------------------------
	.section	.note.nv.cuinfo,"",@"SHT_NOTE"
	.sectionflags	@"SHF_NOTE_NV_CUINFO"
        /*0018*/ 	.short	0x0002
        /*001a*/ 	.short	0x0064
        /*001c*/ 	.short	0x0082
	.zero		2


//--------------------- .nv.info                  --------------------------
	.section	.nv.info,"",@"SHT_CUDA_INFO"
	.align	4


	//----- nvinfo : EIATTR_REGCOUNT
	.align		4
        /*0000*/ 	.byte	0x04, 0x2f
        /*0002*/ 	.short	(.L_1 - .L_0)
	.align		4
.L_0:
        /*0004*/ 	.word	index@(kernel_A)
        /*0008*/ 	.word	0x00000008


	//----- nvinfo : EIATTR_FRAME_SIZE
	.align		4
.L_1:
        /*000c*/ 	.byte	0x04, 0x11
        /*000e*/ 	.short	(.L_3 - .L_2)
	.align		4
.L_2:
        /*0010*/ 	.word	index@(kernel_A)
        /*0014*/ 	.word	0x00000000


	//----- nvinfo : EIATTR_REGCOUNT
	.align		4
.L_3:
        /*0018*/ 	.byte	0x04, 0x2f
        /*001a*/ 	.short	(.L_5 - .L_4)
	.align		4
.L_4:
        /*001c*/ 	.word	index@(kernel_B)
        /*0020*/ 	.word	0x00000008


	//----- nvinfo : EIATTR_FRAME_SIZE
	.align		4
.L_5:
        /*0024*/ 	.byte	0x04, 0x11
        /*0026*/ 	.short	(.L_7 - .L_6)
	.align		4
.L_6:
        /*0028*/ 	.word	index@(kernel_B)
        /*002c*/ 	.word	0x00000000


	//----- nvinfo : EIATTR_REGCOUNT
	.align		4
.L_7:
        /*0030*/ 	.byte	0x04, 0x2f
        /*0032*/ 	.short	(.L_9 - .L_8)
	.align		4
.L_8:
        /*0034*/ 	.word	index@(sum)
        /*0038*/ 	.word	0x0000000e


	//----- nvinfo : EIATTR_FRAME_SIZE
	.align		4
.L_9:
        /*003c*/ 	.byte	0x04, 0x11
        /*003e*/ 	.short	(.L_11 - .L_10)
	.align		4
.L_10:
        /*0040*/ 	.word	index@(sum)
        /*0044*/ 	.word	0x00000000


	//----- nvinfo : EIATTR_MIN_STACK_SIZE
	.align		4
.L_11:
        /*0048*/ 	.byte	0x04, 0x12
        /*004a*/ 	.short	(.L_13 - .L_12)
	.align		4
.L_12:
        /*004c*/ 	.word	index@(sum)
        /*0050*/ 	.word	0x00000000


	//----- nvinfo : EIATTR_MIN_STACK_SIZE
	.align		4
.L_13:
        /*0054*/ 	.byte	0x04, 0x12
        /*0056*/ 	.short	(.L_15 - .L_14)
	.align		4
.L_14:
        /*0058*/ 	.word	index@(kernel_B)
        /*005c*/ 	.word	0x00000000


	//----- nvinfo : EIATTR_MIN_STACK_SIZE
	.align		4
.L_15:
        /*0060*/ 	.byte	0x04, 0x12
        /*0062*/ 	.short	(.L_17 - .L_16)
	.align		4
.L_16:
        /*0064*/ 	.word	index@(kernel_A)
        /*0068*/ 	.word	0x00000000
.L_17:


//--------------------- .nv.compat                --------------------------
	.section	.nv.compat,"",@"SHT_CUDA_COMPAT_INFO"
	.align	4
        /*0000*/ 	.byte	0x02, 0x09, 0x00, 0x00, 0x02, 0x02, 0x01, 0x00, 0x02, 0x05, 0x05, 0x00, 0x03, 0x07, 0x01, 0x01
        /*0010*/ 	.byte	0x02, 0x03, 0x00, 0x00, 0x02, 0x06, 0x01, 0x00, 0x04, 0x0b, 0x08, 0x00, 0x09, 0x00, 0x00, 0x00
        /*0020*/ 	.byte	0x00, 0x00, 0x00, 0x00


//--------------------- .nv.info.sum              --------------------------
	.section	.nv.info.sum,"",@"SHT_CUDA_INFO"
	.sectionflags	@""
	.align	4


	//----- nvinfo : EIATTR_CUDA_API_VERSION
	.align		4
        /*0000*/ 	.byte	0x04, 0x37
        /*0002*/ 	.short	(.L_19 - .L_18)
.L_18:
        /*0004*/ 	.word	0x00000082


	//----- nvinfo : EIATTR_KPARAM_INFO
	.align		4
.L_19:
        /*0008*/ 	.byte	0x04, 0x17
        /*000a*/ 	.short	(.L_21 - .L_20)
.L_20:
        /*000c*/ 	.word	0x00000000
        /*0010*/ 	.short	0x0001
        /*0012*/ 	.short	0x0008
        /*0014*/ 	.byte	0x00, 0xf0, 0x11, 0x00


	//----- nvinfo : EIATTR_KPARAM_INFO
	.align		4
.L_21:
        /*0018*/ 	.byte	0x04, 0x17
        /*001a*/ 	.short	(.L_23 - .L_22)
.L_22:
        /*001c*/ 	.word	0x00000000
        /*0020*/ 	.short	0x0000
        /*0022*/ 	.short	0x0000
        /*0024*/ 	.byte	0x00, 0xf5, 0x21, 0x00


	//----- nvinfo : EIATTR_SPARSE_MMA_MASK
	.align		4
.L_23:
        /*0028*/ 	.byte	0x03, 0x50
        /*002a*/ 	.short	0x0000


	//----- nvinfo : EIATTR_MAXREG_COUNT
	.align		4
        /*002c*/ 	.byte	0x03, 0x1b
        /*002e*/ 	.short	0x00ff


	//----- nvinfo : EIATTR_NUM_BARRIERS
	.align		4
        /*0030*/ 	.byte	0x02, 0x4c
        /*0032*/ 	.byte	0x01
	.zero		1


	//----- nvinfo : EIATTR_MERCURY_ISA_VERSION
	.align		4
        /*0034*/ 	.byte	0x03, 0x5f
        /*0036*/ 	.short	0x0101


	//----- nvinfo : EIATTR_VRC_CTA_INIT_COUNT
	.align		4
        /*0038*/ 	.byte	0x02, 0x4a
	.zero		1
	.zero		1


	//----- nvinfo : EIATTR_EXIT_INSTR_OFFSETS
	.align		4
        /*003c*/ 	.byte	0x04, 0x1c
        /*003e*/ 	.short	(.L_25 - .L_24)


	//   ....[0]....
.L_24:
        /*0040*/ 	.word	0x000003d0


	//   ....[1]....
        /*0044*/ 	.word	0x00000410


	//----- nvinfo : EIATTR_CRS_STACK_SIZE
	.align		4
.L_25:
        /*0048*/ 	.byte	0x04, 0x1e
        /*004a*/ 	.short	(.L_27 - .L_26)
.L_26:
        /*004c*/ 	.word	0x00000000


	//----- nvinfo : EIATTR_CBANK_PARAM_SIZE
	.align		4
.L_27:
        /*0050*/ 	.byte	0x03, 0x19
        /*0052*/ 	.short	0x000c


	//----- nvinfo : EIATTR_PARAM_CBANK
	.align		4
        /*0054*/ 	.byte	0x04, 0x0a
        /*0056*/ 	.short	(.L_29 - .L_28)
	.align		4
.L_28:
        /*0058*/ 	.word	index@(.nv.constant0.sum)
        /*005c*/ 	.short	0x0380
        /*005e*/ 	.short	0x000c


	//----- nvinfo : EIATTR_SW_WAR
	.align		4
.L_29:
        /*0060*/ 	.byte	0x04, 0x36
        /*0062*/ 	.short	(.L_31 - .L_30)
.L_30:
        /*0064*/ 	.word	0x00000008
.L_31:


//--------------------- .nv.info.kernel_B         --------------------------
	.section	.nv.info.kernel_B,"",@"SHT_CUDA_INFO"
	.sectionflags	@""
	.align	4


	//----- nvinfo : EIATTR_CUDA_API_VERSION
	.align		4
        /*0000*/ 	.byte	0x04, 0x37
        /*0002*/ 	.short	(.L_33 - .L_32)
.L_32:
        /*0004*/ 	.word	0x00000082


	//----- nvinfo : EIATTR_KPARAM_INFO
	.align		4
.L_33:
        /*0008*/ 	.byte	0x04, 0x17
        /*000a*/ 	.short	(.L_35 - .L_34)
.L_34:
        /*000c*/ 	.word	0x00000000
        /*0010*/ 	.short	0x0001
        /*0012*/ 	.short	0x0008
        /*0014*/ 	.byte	0x00, 0xf0, 0x21, 0x00


	//----- nvinfo : EIATTR_KPARAM_INFO
	.align		4
.L_35:
        /*0018*/ 	.byte	0x04, 0x17
        /*001a*/ 	.short	(.L_37 - .L_36)
.L_36:
        /*001c*/ 	.word	0x00000000
        /*0020*/ 	.short	0x0000
        /*0022*/ 	.short	0x0000
        /*0024*/ 	.byte	0x00, 0xf5, 0x21, 0x00


	//----- nvinfo : EIATTR_SPARSE_MMA_MASK
	.align		4
.L_37:
        /*0028*/ 	.byte	0x03, 0x50
        /*002a*/ 	.short	0x0000


	//----- nvinfo : EIATTR_MAXREG_COUNT
	.align		4
        /*002c*/ 	.byte	0x03, 0x1b
        /*002e*/ 	.short	0x00ff


	//----- nvinfo : EIATTR_MERCURY_ISA_VERSION
	.align		4
        /*0030*/ 	.byte	0x03, 0x5f
        /*0032*/ 	.short	0x0101


	//----- nvinfo : EIATTR_VRC_CTA_INIT_COUNT
	.align		4
        /*0034*/ 	.byte	0x02, 0x4a
	.zero		1
	.zero		1


	//----- nvinfo : EIATTR_EXIT_INSTR_OFFSETS
	.align		4
        /*0038*/ 	.byte	0x04, 0x1c
        /*003a*/ 	.short	(.L_39 - .L_38)


	//   ....[0]....
.L_38:
        /*003c*/ 	.word	0x00000140


	//----- nvinfo : EIATTR_CBANK_PARAM_SIZE
	.align		4
.L_39:
        /*0040*/ 	.byte	0x03, 0x19
        /*0042*/ 	.short	0x0010


	//----- nvinfo : EIATTR_PARAM_CBANK
	.align		4
        /*0044*/ 	.byte	0x04, 0x0a
        /*0046*/ 	.short	(.L_41 - .L_40)
	.align		4
.L_40:
        /*0048*/ 	.word	index@(.nv.constant0.kernel_B)
        /*004c*/ 	.short	0x0380
        /*004e*/ 	.short	0x0010


	//----- nvinfo : EIATTR_SW_WAR
	.align		4
.L_41:
        /*0050*/ 	.byte	0x04, 0x36
        /*0052*/ 	.short	(.L_43 - .L_42)
.L_42:
        /*0054*/ 	.word	0x00000008
.L_43:


//--------------------- .nv.info.kernel_A         --------------------------
	.section	.nv.info.kernel_A,"",@"SHT_CUDA_INFO"
	.sectionflags	@""
	.align	4


	//----- nvinfo : EIATTR_CUDA_API_VERSION
	.align		4
        /*0000*/ 	.byte	0x04, 0x37
        /*0002*/ 	.short	(.L_45 - .L_44)
.L_44:
        /*0004*/ 	.word	0x00000082


	//----- nvinfo : EIATTR_KPARAM_INFO
	.align		4
.L_45:
        /*0008*/ 	.byte	0x04, 0x17
        /*000a*/ 	.short	(.L_47 - .L_46)
.L_46:
        /*000c*/ 	.word	0x00000000
        /*0010*/ 	.short	0x0001
        /*0012*/ 	.short	0x0008
        /*0014*/ 	.byte	0x00, 0xf0, 0x21, 0x00


	//----- nvinfo : EIATTR_KPARAM_INFO
	.align		4
.L_47:
        /*0018*/ 	.byte	0x04, 0x17
        /*001a*/ 	.short	(.L_49 - .L_48)
.L_48:
        /*001c*/ 	.word	0x00000000
        /*0020*/ 	.short	0x0000
        /*0022*/ 	.short	0x0000
        /*0024*/ 	.byte	0x00, 0xf5, 0x21, 0x00


	//----- nvinfo : EIATTR_SPARSE_MMA_MASK
	.align		4
.L_49:
        /*0028*/ 	.byte	0x03, 0x50
        /*002a*/ 	.short	0x0000


	//----- nvinfo : EIATTR_MAXREG_COUNT
	.align		4
        /*002c*/ 	.byte	0x03, 0x1b
        /*002e*/ 	.short	0x00ff


	//----- nvinfo : EIATTR_MERCURY_ISA_VERSION
	.align		4
        /*0030*/ 	.byte	0x03, 0x5f
        /*0032*/ 	.short	0x0101


	//----- nvinfo : EIATTR_VRC_CTA_INIT_COUNT
	.align		4
        /*0034*/ 	.byte	0x02, 0x4a
	.zero		1
	.zero		1


	//----- nvinfo : EIATTR_EXIT_INSTR_OFFSETS
	.align		4
        /*0038*/ 	.byte	0x04, 0x1c
        /*003a*/ 	.short	(.L_51 - .L_50)


	//   ....[0]....
.L_50:
        /*003c*/ 	.word	0x00000140


	//----- nvinfo : EIATTR_CBANK_PARAM_SIZE
	.align		4
.L_51:
        /*0040*/ 	.byte	0x03, 0x19
        /*0042*/ 	.short	0x0010


	//----- nvinfo : EIATTR_PARAM_CBANK
	.align		4
        /*0044*/ 	.byte	0x04, 0x0a
        /*0046*/ 	.short	(.L_53 - .L_52)
	.align		4
.L_52:
        /*0048*/ 	.word	index@(.nv.constant0.kernel_A)
        /*004c*/ 	.short	0x0380
        /*004e*/ 	.short	0x0010


	//----- nvinfo : EIATTR_SW_WAR
	.align		4
.L_53:
        /*0050*/ 	.byte	0x04, 0x36
        /*0052*/ 	.short	(.L_55 - .L_54)
.L_54:
        /*0054*/ 	.word	0x00000008
.L_55:


//--------------------- .nv.callgraph             --------------------------
	.section	.nv.callgraph,"",@"SHT_CUDA_CALLGRAPH"
	.align	4
	.sectionentsize	8
	.align		4
        /*0000*/ 	.word	0x00000000
	.align		4
        /*0004*/ 	.word	0xffffffff
	.align		4
        /*0008*/ 	.word	0x00000000
	.align		4
        /*000c*/ 	.word	0xfffffffe
	.align		4
        /*0010*/ 	.word	0x00000000
	.align		4
        /*0014*/ 	.word	0xfffffffd
	.align		4
        /*0018*/ 	.word	0x00000000
	.align		4
        /*001c*/ 	.word	0xfffffffc


//--------------------- .text.sum                 --------------------------
	.section	.text.sum,"ax",@progbits
	.align	128
        .global         sum
        .type           sum,@function
        .size           sum,(.L_x_10 - sum)
        .other          sum,@"STO_CUDA_ENTRY STV_DEFAULT"
sum:
.text.sum:
[----:B------:R-:W-:Y:S01]  /*0000*/  LDC R1, c[0x0][0x37c] ;  /* 0x0000df00ff017b82 */ /* 0x000fe20000000800 */
[----:B------:R-:W0:Y:S01]  /*0010*/  S2R R2, SR_TID.X ;  /* 0x0000000000027919 */ /* 0x000e220000002100 */
[----:B------:R-:W0:Y:S01]  /*0020*/  LDCU UR8, c[0x0][0x388] ;  /* 0x00007100ff0877ac */ /* 0x000e220008000800 */
[----:B------:R-:W-:Y:S01]  /*0030*/  BSSY.RECONVERGENT B0, `(.L_x_0) ;  /* 0x0000010000007945 */ /* 0x000fe20003800200 */
[----:B------:R-:W-:Y:S01]  /*0040*/  CS2R R8, SRZ ;  /* 0x0000000000087805 */ /* 0x000fe2000001ff00 */
[----:B------:R-:W1:Y:S01]  /*0050*/  LDCU.64 UR6, c[0x0][0x358] ;  /* 0x00006b00ff0677ac */ /* 0x000e620008000a00 */
[----:B0-----:R-:W-:-:S13]  /*0060*/  ISETP.GE.AND P0, PT, R2, UR8, PT ;  /* 0x0000000802007c0c */ /* 0x001fda000bf06270 */
[----:B-1----:R-:W-:Y:S05]  /*0070*/  @P0 BRA `(.L_x_1) ;  /* 0x00000000002c0947 */ /* 0x002fea0003800000 */
[----:B------:R-:W0:Y:S01]  /*0080*/  LDC R0, c[0x0][0x360] ;  /* 0x0000d800ff007b82 */ /* 0x000e220000000800 */
[----:B------:R-:W-:Y:S01]  /*0090*/  CS2R R8, SRZ ;  /* 0x0000000000087805 */ /* 0x000fe2000001ff00 */
[----:B------:R-:W-:-:S06]  /*00a0*/  IMAD.MOV.U32 R3, RZ, RZ, R2 ;  /* 0x000000ffff037224 */ /* 0x000fcc00078e0002 */
[----:B------:R-:W1:Y:S02]  /*00b0*/  LDC.64 R6, c[0x0][0x380] ;  /* 0x0000e000ff067b82 */ /* 0x000e640000000a00 */
.L_x_2:
[----:B-1----:R-:W-:-:S06]  /*00c0*/  IMAD.WIDE R4, R3, 0x8, R6 ;  /* 0x0000000803047825 */ /* 0x002fcc00078e0206 */
[----:B------:R-:W2:Y:S01]  /*00d0*/  LDG.E.64 R4, desc[UR6][R4.64] ;  /* 0x0000000604047981 */ /* 0x000ea2000c1e1b00 */
[----:B0-----:R-:W-:-:S05]  /*00e0*/  IMAD.IADD R3, R0, 0x1, R3 ;  /* 0x0000000100037824 */ /* 0x001fca00078e0203 */
[----:B------:R-:W-:Y:S02]  /*00f0*/  ISETP.GE.AND P0, PT, R3, UR8, PT ;  /* 0x0000000803007c0c */ /* 0x000fe4000bf06270 */
[----:B--2---:R-:W-:-:S05]  /*0100*/  IADD3 R8, P1, PT, R4, R8, RZ ;  /* 0x0000000804087210 */ /* 0x004fca0007f3e0ff */
[----:B------:R-:W-:-:S06]  /*0110*/  IMAD.X R9, R5, 0x1, R9, P1 ;  /* 0x0000000105097824 */ /* 0x000fcc00008e0609 */
[----:B------:R-:W-:Y:S05]  /*0120*/  @!P0 BRA `(.L_x_2) ;  /* 0xfffffffc00e48947 */ /* 0x000fea000383ffff */
.L_x_1:
[----:B------:R-:W-:Y:S05]  /*0130*/  BSYNC.RECONVERGENT B0 ;  /* 0x0000000000007941 */ /* 0x000fea0003800200 */
.L_x_0:
[----:B------:R-:W0:Y:S01]  /*0140*/  S2UR UR5, SR_CgaCtaId ;  /* 0x00000000000579c3 */ /* 0x000e220000008800 */
[----:B------:R-:W-:Y:S01]  /*0150*/  UMOV UR4, 0x400 ;  /* 0x0000040000047882 */ /* 0x000fe20000000000 */
[C---:B------:R-:W-:Y:S02]  /*0160*/  ISETP.GT.U32.AND P1, PT, R2.reuse, 0xf, PT ;  /* 0x0000000f0200780c */ /* 0x040fe40003f24070 */
[----:B------:R-:W-:Y:S01]  /*0170*/  ISETP.GT.U32.AND P0, PT, R2, 0x7, PT ;  /* 0x000000070200780c */ /* 0x000fe20003f04070 */
[----:B0-----:R-:W-:-:S06]  /*0180*/  ULEA UR4, UR5, UR4, 0x18 ;  /* 0x0000000405047291 */ /* 0x001fcc000f8ec0ff */
[----:B------:R-:W-:-:S05]  /*0190*/  LEA R0, R2, UR4, 0x3 ;  /* 0x0000000402007c11 */ /* 0x000fca000f8e18ff */
[----:B------:R-:W-:Y:S01]  /*01a0*/  STS.64 [R0], R8 ;  /* 0x0000000800007388 */ /* 0x000fe20000000a00 */
[----:B------:R-:W-:Y:S06]  /*01b0*/  BAR.SYNC.DEFER_BLOCKING 0x0 ;  /* 0x0000000000007b1d */ /* 0x000fec0000010000 */
[----:B------:R-:W-:Y:S04]  /*01c0*/  @!P1 LDS.64 R4, [R0+0x80] ;  /* 0x0000800000049984 */ /* 0x000fe80000000a00 */
[----:B------:R-:W0:Y:S02]  /*01d0*/  @!P1 LDS.64 R6, [R0] ;  /* 0x0000000000069984 */ /* 0x000e240000000a00 */
[----:B0-----:R-:W-:-:S05]  /*01e0*/  @!P1 IADD3 R10, P2, PT, R4, R6, RZ ;  /* 0x00000006040a9210 */ /* 0x001fca0007f5e0ff */
[----:B------:R-:W-:-:S05]  /*01f0*/  @!P1 IMAD.X R11, R5, 0x1, R7, P2 ;  /* 0x00000001050b9824 */ /* 0x000fca00010e0607 */
[----:B------:R-:W-:Y:S01]  /*0200*/  @!P1 STS.64 [R0], R10 ;  /* 0x0000000a00009388 */ /* 0x000fe20000000a00 */
[----:B------:R-:W-:Y:S01]  /*0210*/  BAR.SYNC.DEFER_BLOCKING 0x0 ;  /* 0x0000000000007b1d */ /* 0x000fe20000010000 */
[----:B------:R-:W-:-:S05]  /*0220*/  ISETP.GT.U32.AND P1, PT, R2, 0x3, PT ;  /* 0x000000030200780c */ /* 0x000fca0003f24070 */
        /* <DEDUP_REMOVED lines=13> */
[----:B------:R-:W-:-:S05]  /*0300*/  ISETP.NE.AND P1, PT, R2, RZ, PT ;  /* 0x000000ff0200720c */ /* 0x000fca0003f25270 */
[----:B------:R-:W-:Y:S04]  /*0310*/  @!P0 LDS.64 R4, [R0+0x10] ;  /* 0x0000100000048984 */ /* 0x000fe80000000a00 */
[----:B------:R-:W0:Y:S02]  /*0320*/  @!P0 LDS.64 R6, [R0] ;  /* 0x0000000000068984 */ /* 0x000e240000000a00 */
[----:B0-----:R-:W-:-:S05]  /*0330*/  @!P0 IADD3 R6, P2, PT, R4, R6, RZ ;  /* 0x0000000604068210 */ /* 0x001fca0007f5e0ff */
[----:B------:R-:W-:-:S05]  /*0340*/  @!P0 IMAD.X R7, R5, 0x1, R7, P2 ;  /* 0x0000000105078824 */ /* 0x000fca00010e0607 */
[----:B------:R-:W-:Y:S01]  /*0350*/  @!P0 STS.64 [R0], R6 ;  /* 0x0000000600008388 */ /* 0x000fe20000000a00 */
[----:B------:R-:W-:Y:S06]  /*0360*/  BAR.SYNC.DEFER_BLOCKING 0x0 ;  /* 0x0000000000007b1d */ /* 0x000fec0000010000 */
[----:B------:R-:W-:Y:S04]  /*0370*/  @!P1 LDS.64 R2, [UR4+0x8] ;  /* 0x00000804ff029984 */ /* 0x000fe80008000a00 */
[----:B------:R-:W0:Y:S02]  /*0380*/  @!P1 LDS.64 R4, [R0] ;  /* 0x0000000000049984 */ /* 0x000e240000000a00 */
[----:B0-----:R-:W-:-:S05]  /*0390*/  @!P1 IADD3 R2, P0, PT, R2, R4, RZ ;  /* 0x0000000402029210 */ /* 0x001fca0007f1e0ff */
[----:B------:R-:W-:-:S05]  /*03a0*/  @!P1 IMAD.X R3, R3, 0x1, R5, P0 ;  /* 0x0000000103039824 */ /* 0x000fca00000e0605 */
[----:B------:R0:W-:Y:S01]  /*03b0*/  @!P1 STS.64 [R0], R2 ;  /* 0x0000000200009388 */ /* 0x0001e20000000a00 */
[----:B------:R-:W-:Y:S06]  /*03c0*/  BAR.SYNC.DEFER_BLOCKING 0x0 ;  /* 0x0000000000007b1d */ /* 0x000fec0000010000 */
[----:B------:R-:W-:Y:S05]  /*03d0*/  @P1 EXIT ;  /* 0x000000000000194d */ /* 0x000fea0003800000 */
[----:B0-----:R-:W0:Y:S01]  /*03e0*/  LDS.64 R2, [UR4] ;  /* 0x00000004ff027984 */ /* 0x001e220008000a00 */
[----:B------:R-:W0:Y:S03]  /*03f0*/  LDC.64 R4, c[0x0][0x380] ;  /* 0x0000e000ff047b82 */ /* 0x000e260000000a00 */
[----:B0-----:R-:W-:Y:S01]  /*0400*/  STG.E.64 desc[UR6][R4.64], R2 ;  /* 0x0000000204007986 */ /* 0x001fe2000c101b06 */
[----:B------:R-:W-:Y:S05]  /*0410*/  EXIT ;  /* 0x000000000000794d */ /* 0x000fea0003800000 */
.L_x_3:
[----:B------:R-:W-:-:S00]  /*0420*/  BRA `(.L_x_3) ;  /* 0xfffffffc00fc7947 */ /* 0x000fc0000383ffff */
[----:B------:R-:W-:-:S00]  /*0430*/  NOP ;  /* 0x0000000000007918 */ /* 0x000fc00000000000 */
        /* <DEDUP_REMOVED lines=12> */
.L_x_10:


//--------------------- .text.kernel_B            --------------------------
	.section	.text.kernel_B,"ax",@progbits
	.align	128
        .global         kernel_B
        .type           kernel_B,@function
        .size           kernel_B,(.L_x_11 - kernel_B)
        .other          kernel_B,@"STO_CUDA_ENTRY STV_DEFAULT"
kernel_B:
.text.kernel_B:
[----:B------:R-:W-:Y:S01]  /*0000*/  LDC R1, c[0x0][0x37c] ;  /* 0x0000df00ff017b82 */ /* 0x000fe20000000800 */
[----:B------:R-:W0:Y:S01]  /*0010*/  LDCU.64 UR4, c[0x0][0x358] ;  /* 0x00006b00ff0477ac */ /* 0x000e220008000a00 */
[----:B------:R-:W-:Y:S01]  /*0020*/  NOP ;  /* 0x0000000000007918 */ /* 0x000fe20000000000 */
[----:B------:R-:W-:Y:S01]  /*0030*/  CS2R R2, SR_CLOCKLO ;  /* 0x0000000000027805 */ /* 0x000fe20000015000 */
[----:B------:R-:W1:Y:S01]  /*0040*/  LDCU.64 UR6, c[0x0][0x388] ;  /* 0x00007100ff0677ac */ /* 0x000e620008000a00 */
[----:B------:R-:W-:Y:S02]  /*0050*/  IMAD.MOV.U32 R0, RZ, RZ, RZ ;  /* 0x000000ffff007224 */ /* 0x000fe400078e00ff */
[----:B------:R-:W-:Y:S01]  /*0060*/  IMAD.MOV.U32 R5, RZ, RZ, RZ ;  /* 0x000000ffff057224 */ /* 0x000fe200078e00ff */
[----:B-1----:R-:W-:-:S04]  /*0070*/  UISETP.GE.U32.AND UP0, UPT, UR6, 0x1, UPT ;  /* 0x000000010600788c */ /* 0x002fc8000bf06070 */
[----:B------:R-:W-:-:S09]  /*0080*/  UISETP.GE.AND.EX UP0, UPT, UR7, URZ, UPT, UP0 ;  /* 0x000000ff0700728c */ /* 0x000fd2000bf06300 */
[----:B0-----:R-:W-:Y:S05]  /*0090*/  BRA.U !UP0, `(.L_x_4) ;  /* 0x00000001081c7547 */ /* 0x001fea000b800000 */
.L_x_5:
[----:B------:R-:W-:-:S06]  /*00a0*/  CS2R R4, SR_CLOCKLO ;  /* 0x0000000000047805 */ /* 0x000fcc0000015000 */
[----:B------:R-:W-:-:S05]  /*00b0*/  IADD3 R0, P0, PT, -R2, R4, RZ ;  /* 0x0000000402007210 */ /* 0x000fca0007f1e1ff */
[----:B------:R-:W-:Y:S01]  /*00c0*/  IMAD.X R4, R5, 0x1, ~R3, P0 ;  /* 0x0000000105047824 */ /* 0x000fe200000e0e03 */
[----:B------:R-:W-:-:S04]  /*00d0*/  ISETP.GE.U32.AND P0, PT, R0, UR6, PT ;  /* 0x0000000600007c0c */ /* 0x000fc8000bf06070 */
[----:B------:R-:W-:-:S13]  /*00e0*/  ISETP.GE.AND.EX P0, PT, R4, UR7, PT, P0 ;  /* 0x0000000704007c0c */ /* 0x000fda000bf06300 */
[----:B------:R-:W-:Y:S05]  /*00f0*/  @!P0 BRA `(.L_x_5) ;  /* 0xfffffffc00e88947 */ /* 0x000fea000383ffff */
[----:B------:R-:W-:-:S07]  /*0100*/  IMAD.MOV.U32 R5, RZ, RZ, R4 ;  /* 0x000000ffff057224 */ /* 0x000fce00078e0004 */
.L_x_4:
[----:B------:R-:W0:Y:S01]  /*0110*/  LDC.64 R2, c[0x0][0x380] ;  /* 0x0000e000ff027b82 */ /* 0x000e220000000a00 */
[----:B------:R-:W-:-:S05]  /*0120*/  IMAD.MOV.U32 R4, RZ, RZ, R0 ;  /* 0x000000ffff047224 */ /* 0x000fca00078e0000 */
[----:B0-----:R-:W-:Y:S01]  /*0130*/  STG.E.64 desc[UR4][R2.64], R4 ;  /* 0x0000000402007986 */ /* 0x001fe2000c101b04 */
[----:B------:R-:W-:Y:S05]  /*0140*/  EXIT ;  /* 0x000000000000794d */ /* 0x000fea0003800000 */
.L_x_6:
        /* <DEDUP_REMOVED lines=11> */
.L_x_11:


//--------------------- .text.kernel_A            --------------------------
	.section	.text.kernel_A,"ax",@progbits
	.align	128
        .global         kernel_A
        .type           kernel_A,@function
        .size           kernel_A,(.L_x_12 - kernel_A)
        .other          kernel_A,@"STO_CUDA_ENTRY STV_DEFAULT"
kernel_A:
.text.kernel_A:
        /* <DEDUP_REMOVED lines=10> */
.L_x_8:
[----:B------:R-:W-:-:S06]  /*00a0*/  CS2R R4, SR_CLOCKLO ;  /* 0x0000000000047805 */ /* 0x000fcc0000015000 */
[----:B------:R-:W-:-:S05]  /*00b0*/  IADD3 R0, P0, PT, -R2, R4, RZ ;  /* 0x0000000402007210 */ /* 0x000fca0007f1e1ff */
[----:B------:R-:W-:Y:S01]  /*00c0*/  IMAD.X R4, R5, 0x1, ~R3, P0 ;  /* 0x0000000105047824 */ /* 0x000fe200000e0e03 */
[----:B------:R-:W-:-:S04]  /*00d0*/  ISETP.GE.U32.AND P0, PT, R0, UR6, PT ;  /* 0x0000000600007c0c */ /* 0x000fc8000bf06070 */
[----:B------:R-:W-:-:S13]  /*00e0*/  ISETP.GE.AND.EX P0, PT, R4, UR7, PT, P0 ;  /* 0x0000000704007c0c */ /* 0x000fda000bf06300 */
[----:B------:R-:W-:Y:S05]  /*00f0*/  @!P0 BRA `(.L_x_8) ;  /* 0xfffffffc00e88947 */ /* 0x000fea000383ffff */
[----:B------:R-:W-:-:S07]  /*0100*/  IMAD.MOV.U32 R5, RZ, RZ, R4 ;  /* 0x000000ffff057224 */ /* 0x000fce00078e0004 */
.L_x_7:
[----:B------:R-:W0:Y:S01]  /*0110*/  LDC.64 R2, c[0x0][0x380] ;  /* 0x0000e000ff027b82 */ /* 0x000e220000000a00 */
[----:B------:R-:W-:-:S05]  /*0120*/  IMAD.MOV.U32 R4, RZ, RZ, R0 ;  /* 0x000000ffff047224 */ /* 0x000fca00078e0000 */
[----:B0-----:R-:W-:Y:S01]  /*0130*/  STG.E.64 desc[UR4][R2.64], R4 ;  /* 0x0000000402007986 */ /* 0x001fe2000c101b04 */
[----:B------:R-:W-:Y:S05]  /*0140*/  EXIT ;  /* 0x000000000000794d */ /* 0x000fea0003800000 */
.L_x_9:
        /* <DEDUP_REMOVED lines=11> */
.L_x_12:


//--------------------- .nv.shared.sum            --------------------------
	.section	.nv.shared.sum,"aw",@nobits
	.sectionflags	@""
	.align	8
.nv.shared.sum:
	.zero		1280


//--------------------- .nv.shared.reserved.0     --------------------------
	.section	.nv.shared.reserved.0,"aw",@nobits
	.weak		__nv_reservedSMEM_offset_0_alias
	.size		__nv_reservedSMEM_offset_0_alias, 0, 64
	.other		__nv_reservedSMEM_offset_0_alias,@"STO_CUDA_RESERVED_SHARED STV_DEFAULT"
__nv_reservedSMEM_offset_0_alias:
	.zero		0
	.zero		64


//--------------------- .nv.constant0.sum         --------------------------
	.section	.nv.constant0.sum,"a",@progbits
	.sectionflags	@""
	.align	4
.nv.constant0.sum:
	.zero		908


//--------------------- .nv.constant0.kernel_B    --------------------------
	.section	.nv.constant0.kernel_B,"a",@progbits
	.sectionflags	@""
	.align	4
.nv.constant0.kernel_B:
	.zero		912


//--------------------- .nv.constant0.kernel_A    --------------------------
	.section	.nv.constant0.kernel_A,"a",@progbits
	.sectionflags	@""
	.align	4
.nv.constant0.kernel_A:
	.zero		912


//--------------------- SYMBOLS --------------------------

	.type		.nv.reservedSmem.offset0,@object
	.size		.nv.reservedSmem.offset0,0x4
	.type		.nv.reservedSmem.cap,@object
	.size		.nv.reservedSmem.cap,0x4
